	.headerflags	@"EF_CUDA_TEXMODE_UNIFIED EF_CUDA_64BIT_ADDRESS EF_CUDA_ACCELERATORS EF_CUDA_SM90 EF_CUDA_VIRTUAL_SM(EF_CUDA_SM90)"
	.elftype	@"ET_EXEC"


//--------------------- .nv.info                  --------------------------
	.section	.nv.info,"",@"SHT_CUDA_INFO"
	.align	4


	//----- nvinfo : EIATTR_REGCOUNT
	.align		4
        /*0000*/ 	.byte	0x04, 0x2f
        /*0002*/ 	.short	(.L_1 - .L_0)
	.align		4
.L_0:
        /*0004*/ 	.word	index@(triton_poi_fused_convolution_relu_16)
        /*0008*/ 	.word	0x00000020


	//----- nvinfo : EIATTR_MIN_STACK_SIZE
	.align		4
.L_1:
        /*000c*/ 	.byte	0x04, 0x12
        /*000e*/ 	.short	(.L_3 - .L_2)
	.align		4
.L_2:
        /*0010*/ 	.word	index@(triton_poi_fused_convolution_relu_16)
        /*0014*/ 	.word	0x00000000


	//----- nvinfo : EIATTR_FRAME_SIZE
	.align		4
.L_3:
        /*0018*/ 	.byte	0x04, 0x11
        /*001a*/ 	.short	(.L_5 - .L_4)
	.align		4
.L_4:
        /*001c*/ 	.word	index@(triton_poi_fused_convolution_relu_16)
        /*0020*/ 	.word	0x00000000


	//----- nvinfo : EIATTR_MIN_STACK_SIZE
	.align		4
.L_5:
        /*0024*/ 	.byte	0x04, 0x12
        /*0026*/ 	.short	(.L_7 - .L_6)
	.align		4
.L_6:
        /*0028*/ 	.word	index@(triton_poi_fused_convolution_relu_16)
        /*002c*/ 	.word	0x00000000
.L_7:


//--------------------- .nv.info.triton_poi_fused_convolution_relu_16 --------------------------
	.section	.nv.info.triton_poi_fused_convolution_relu_16,"",@"SHT_CUDA_INFO"
	.sectionflags	@""
	.align	4


	//----- nvinfo : EIATTR_CUDA_API_VERSION
	.align		4
        /*0000*/ 	.byte	0x04, 0x37
        /*0002*/ 	.short	(.L_9 - .L_8)
.L_8:
        /*0004*/ 	.word	0x0000007c


	//----- nvinfo : EIATTR_KPARAM_INFO
	.align		4
.L_9:
        /*0008*/ 	.byte	0x04, 0x17
        /*000a*/ 	.short	(.L_11 - .L_10)
.L_10:
        /*000c*/ 	.word	0x00000000
        /*0010*/ 	.short	0x0004
        /*0012*/ 	.short	0x001c
        /*0014*/ 	.byte	0x00, 0xf0, 0x11, 0x00


	//----- nvinfo : EIATTR_KPARAM_INFO
	.align		4
.L_11:
        /*0018*/ 	.byte	0x04, 0x17
        /*001a*/ 	.short	(.L_13 - .L_12)
.L_12:
        /*001c*/ 	.word	0x00000000
        /*0020*/ 	.short	0x0003
        /*0022*/ 	.short	0x0018
        /*0024*/ 	.byte	0x00, 0xf0, 0x11, 0x00


	//----- nvinfo : EIATTR_KPARAM_INFO
	.align		4
.L_13:
        /*0028*/ 	.byte	0x04, 0x17
        /*002a*/ 	.short	(.L_15 - .L_14)
.L_14:
        /*002c*/ 	.word	0x00000000
        /*0030*/ 	.short	0x0002
        /*0032*/ 	.short	0x0010
        /*0034*/ 	.byte	0x00, 0xf4, 0x21, 0x00


	//----- nvinfo : EIATTR_KPARAM_INFO
	.align		4
.L_15:
        /*0038*/ 	.byte	0x04, 0x17
        /*003a*/ 	.short	(.L_17 - .L_16)
.L_16:
        /*003c*/ 	.word	0x00000000
        /*0040*/ 	.short	0x0001
        /*0042*/ 	.short	0x0008
        /*0044*/ 	.byte	0x00, 0xf4, 0x21, 0x00


	//----- nvinfo : EIATTR_KPARAM_INFO
	.align		4
.L_17:
        /*0048*/ 	.byte	0x04, 0x17
        /*004a*/ 	.short	(.L_19 - .L_18)
.L_18:
        /*004c*/ 	.word	0x00000000
        /*0050*/ 	.short	0x0000
        /*0052*/ 	.short	0x0000
        /*0054*/ 	.byte	0x00, 0xf4, 0x21, 0x00


	//----- nvinfo : EIATTR_SPARSE_MMA_MASK
	.align		4
.L_19:
        /*0058*/ 	.byte	0x03, 0x50
        /*005a*/ 	.short	0x0000


	//----- nvinfo : EIATTR_MAXREG_COUNT
	.align		4
        /*005c*/ 	.byte	0x03, 0x1b
        /*005e*/ 	.short	0x00ff


	//----- nvinfo : EIATTR_EXIT_INSTR_OFFSETS
	.align		4
        /*0060*/ 	.byte	0x04, 0x1c
        /*0062*/ 	.short	(.L_21 - .L_20)


	//   ....[0]....
.L_20:
        /*0064*/ 	.word	0x000006a0


	//   ....[1]....
        /*0068*/ 	.word	0x00000730


	//----- nvinfo : EIATTR_REQNTID
	.align		4
.L_21:
        /*006c*/ 	.byte	0x04, 0x10
        /*006e*/ 	.short	(.L_23 - .L_22)
.L_22:
        /*0070*/ 	.word	0x00000080
        /*0074*/ 	.word	0x00000001
        /*0078*/ 	.word	0x00000001


	//----- nvinfo : EIATTR_CBANK_PARAM_SIZE
	.align		4
.L_23:
        /*007c*/ 	.byte	0x03, 0x19
        /*007e*/ 	.short	0x0020


	//----- nvinfo : EIATTR_PARAM_CBANK
	.align		4
        /*0080*/ 	.byte	0x04, 0x0a
        /*0082*/ 	.short	(.L_25 - .L_24)
	.align		4
.L_24:
        /*0084*/ 	.word	index@(.nv.constant0.triton_poi_fused_convolution_relu_16)
        /*0088*/ 	.short	0x0210
        /*008a*/ 	.short	0x0020


	//----- nvinfo : EIATTR_SW_WAR
	.align		4
.L_25:
        /*008c*/ 	.byte	0x04, 0x36
        /*008e*/ 	.short	(.L_27 - .L_26)
.L_26:
        /*0090*/ 	.word	0x00000008
.L_27:


//--------------------- .nv.callgraph             --------------------------
	.section	.nv.callgraph,"",@"SHT_CUDA_CALLGRAPH"
	.align	4
	.sectionentsize	8
	.align		4
        /*0000*/ 	.word	0x00000000
	.align		4
        /*0004*/ 	.word	0xffffffff
	.align		4
        /*0008*/ 	.word	0x00000000
	.align		4
        /*000c*/ 	.word	0xfffffffe
	.align		4
        /*0010*/ 	.word	0x00000000
	.align		4
        /*0014*/ 	.word	0xfffffffd
	.align		4
        /*0018*/ 	.word	0x00000000
	.align		4
        /*001c*/ 	.word	0xfffffffc


//--------------------- .text.triton_poi_fused_convolution_relu_16 --------------------------
	.section	.text.triton_poi_fused_convolution_relu_16,"ax",@progbits
	.sectionflags	@"SHF_BARRIERS=1"
	.align	128
        .global         triton_poi_fused_convolution_relu_16
        .type           triton_poi_fused_convolution_relu_16,@function
        .size           triton_poi_fused_convolution_relu_16,(.L_x_1 - triton_poi_fused_convolution_relu_16)
        .other          triton_poi_fused_convolution_relu_16,@"STO_CUDA_ENTRY STV_DEFAULT"
triton_poi_fused_convolution_relu_16:
.text.triton_poi_fused_convolution_relu_16:
[----:B------:R-:W0:Y:S02]  /*0000*/  LDC R1, c[0x0][0x28] ;  /* 0x00000a00ff017b82 */ /* 0x000e240000000800 */
[----:B------:R-:W1:Y:S01]  /*0010*/  S2R R0, SR_CTAID.Y ;  /* 0x0000000000007919 */ /* 0x000e620000002600 */
[----:B------:R-:W2:Y:S01]  /*0020*/  LDC.64 R6, c[0x0][0x210] ;  /* 0x00008400ff067b82 */ /* 0x000ea20000000a00 */
[----:B------:R-:W-:Y:S01]  /*0030*/  ULDC.64 UR6, c[0x0][0x208] ;  /* 0x0000820000067ab9 */ /* 0x000fe20000000a00 */
[----:B------:R-:W3:Y:S01]  /*0040*/  S2R R16, SR_TID.X ;  /* 0x0000000000107919 */ /* 0x000ee20000002100 */
[----:B------:R-:W4:Y:S01]  /*0050*/  S2R R17, SR_CTAID.X ;  /* 0x0000000000117919 */ /* 0x000f220000002500 */
[----:B-1----:R-:W-:Y:S01]  /*0060*/  IMAD.SHL.U32 R3, R0, 0x20, RZ ;  /* 0x0000002000037824 */ /* 0x002fe200078e00ff */
[----:B------:R-:W-:Y:S01]  /*0070*/  SHF.R.S32.HI R5, RZ, 0x1a, R0 ;  /* 0x0000001aff057819 */ /* 0x000fe20000011400 */
[----:B---3--:R-:W-:-:S03]  /*0080*/  IMAD.SHL.U32 R2, R16, 0x4, RZ ;  /* 0x0000000410027824 */ /* 0x008fc600078e00ff */
[----:B------:R-:W-:Y:S02]  /*0090*/  SGXT R5, R5, 0x1 ;  /* 0x000000010505781a */ /* 0x000fe40000000200 */
[----:B------:R-:W-:Y:S01]  /*00a0*/  SHF.R.U32.HI R10, RZ, 0x3, R16 ;  /* 0x00000003ff0a7819 */ /* 0x000fe20000011610 */
[----:B----4-:R-:W-:Y:S01]  /*00b0*/  IMAD.SHL.U32 R17, R17, 0x20, RZ ;  /* 0x0000002011117824 */ /* 0x010fe200078e00ff */
[----:B------:R-:W-:-:S04]  /*00c0*/  LOP3.LUT R0, R3, 0x1c, R2, 0xf8, !PT ;  /* 0x0000001c03007812 */ /* 0x000fc800078ef802 */
[----:B------:R-:W-:Y:S02]  /*00d0*/  LEA.HI R8, R5, R0, RZ, 0x9 ;  /* 0x0000000005087211 */ /* 0x000fe400078f48ff */
[----:B------:R-:W1:Y:S02]  /*00e0*/  LDC.64 R4, c[0x0][0x218] ;  /* 0x00008600ff047b82 */ /* 0x000e640000000a00 */
[C---:B------:R-:W-:Y:S01]  /*00f0*/  LOP3.LUT R9, R8.reuse, 0xfffffe00, RZ, 0xc0, !PT ;  /* 0xfffffe0008097812 */ /* 0x040fe200078ec0ff */
[----:B------:R-:W-:-:S04]  /*0100*/  IMAD.SHL.U32 R8, R8, 0x40, RZ ;  /* 0x0000004008087824 */ /* 0x000fc800078e00ff */
[----:B------:R-:W-:Y:S01]  /*0110*/  IMAD.IADD R13, R0, 0x1, -R9 ;  /* 0x00000001000d7824 */ /* 0x000fe200078e0a09 */
[----:B------:R-:W-:Y:S02]  /*0120*/  SGXT.U32 R0, R10, 0x4 ;  /* 0x000000040a00781a */ /* 0x000fe40000000000 */
[----:B------:R-:W-:Y:S02]  /*0130*/  LOP3.LUT R10, R8, 0xffff8000, RZ, 0xc0, !PT ;  /* 0xffff8000080a7812 */ /* 0x000fe400078ec0ff */
[----:B------:R-:W-:Y:S02]  /*0140*/  LOP3.LUT R8, R17, R0, RZ, 0xfc, !PT ;  /* 0x0000000011087212 */ /* 0x000fe400078efcff */
[----:B------:R-:W-:Y:S01]  /*0150*/  LOP3.LUT R9, R17, 0x10, R0, 0xfe, !PT ;  /* 0x0000001011097812 */ /* 0x000fe200078efe00 */
[----:B------:R-:W-:Y:S01]  /*0160*/  IMAD.IADD R10, R13, 0x1, R10 ;  /* 0x000000010d0a7824 */ /* 0x000fe200078e020a */
[C---:B------:R-:W-:Y:S02]  /*0170*/  ISETP.GE.AND P0, PT, R8.reuse, 0x40, PT ;  /* 0x000000400800780c */ /* 0x040fe40003f06270 */
[----:B------:R-:W-:Y:S01]  /*0180*/  ISETP.GE.AND P1, PT, R9, 0x40, PT ;  /* 0x000000400900780c */ /* 0x000fe20003f26270 */
[----:B------:R-:W-:-:S02]  /*0190*/  IMAD R19, R8, 0x200, R10 ;  /* 0x0000020008137824 */ /* 0x000fc400078e020a */
[----:B------:R-:W-:Y:S01]  /*01a0*/  IMAD R23, R9, 0x200, R10 ;  /* 0x0000020009177824 */ /* 0x000fe200078e020a */
[----:B------:R-:W-:Y:S02]  /*01b0*/  CS2R R8, SRZ ;  /* 0x0000000000087805 */ /* 0x000fe4000001ff00 */
[----:B------:R-:W-:Y:S01]  /*01c0*/  CS2R R10, SRZ ;  /* 0x00000000000a7805 */ /* 0x000fe2000001ff00 */
[----:B-1----:R-:W-:Y:S01]  /*01d0*/  IMAD.WIDE R12, R13, 0x4, R4 ;  /* 0x000000040d0c7825 */ /* 0x002fe200078e0204 */
[----:B------:R-:W-:-:S03]  /*01e0*/  CS2R R4, SRZ ;  /* 0x0000000000047805 */ /* 0x000fc6000001ff00 */
[--C-:B--2---:R-:W-:Y:S02]  /*01f0*/  IMAD.WIDE R18, R19, 0x4, R6.reuse ;  /* 0x0000000413127825 */ /* 0x104fe400078e0206 */
[----:B------:R-:W2:Y:S02]  /*0200*/  LDG.E.EL.128 R12, desc[UR6][R12.64] ;  /* 0x000000060c0c7981 */ /* 0x000ea4000c2e1d00 */
[----:B------:R-:W-:Y:S01]  /*0210*/  IMAD.WIDE R22, R23, 0x4, R6 ;  /* 0x0000000417167825 */ /* 0x000fe200078e0206 */
[----:B------:R-:W-:Y:S01]  /*0220*/  CS2R R6, SRZ ;  /* 0x0000000000067805 */ /* 0x000fe2000001ff00 */
[----:B------:R1:W2:Y:S05]  /*0230*/  @!P0 LDG.E.EL.128 R8, desc[UR6][R18.64] ;  /* 0x0000000612088981 */ /* 0x0002aa000c2e1d00 */
[----:B------:R-:W3:Y:S01]  /*0240*/  @!P1 LDG.E.EL.128 R4, desc[UR6][R22.64] ;  /* 0x0000000616049981 */ /* 0x000ee2000c2e1d00 */
[----:B------:R-:W4:Y:S01]  /*0250*/  S2UR UR5, SR_CgaCtaId ;  /* 0x00000000000579c3 */ /* 0x000f220000008800 */
[----:B------:R-:W-:Y:S01]  /*0260*/  IMAD.SHL.U32 R16, R16, 0x80, RZ ;  /* 0x0000008010107824 */ /* 0x000fe200078e00ff */
[----:B------:R-:W-:-:S04]  /*0270*/  UMOV UR4, 0x400 ;  /* 0x0000040000047882 */ /* 0x000fc80000000000 */
[----:B------:R-:W-:-:S04]  /*0280*/  LOP3.LUT R21, R16, 0x380, RZ, 0xc0, !PT ;  /* 0x0000038010157812 */ /* 0x000fc800078ec0ff */
[C---:B------:R-:W-:Y:S02]  /*0290*/  LOP3.LUT R24, R21.reuse, R0, RZ, 0xfc, !PT ;  /* 0x0000000015187212 */ /* 0x040fe400078efcff */
[C---:B------:R-:W-:Y:S02]  /*02a0*/  LOP3.LUT R25, R21.reuse, 0x20, RZ, 0xfc, !PT ;  /* 0x0000002015197812 */ /* 0x040fe400078efcff */
[C---:B------:R-:W-:Y:S02]  /*02b0*/  LOP3.LUT R27, R21.reuse, 0x40, RZ, 0xfc, !PT ;  /* 0x00000040151b7812 */ /* 0x040fe400078efcff */
[C---:B------:R-:W-:Y:S02]  /*02c0*/  LOP3.LUT R29, R21.reuse, 0x60, RZ, 0xfc, !PT ;  /* 0x00000060151d7812 */ /* 0x040fe400078efcff */
[-C--:B------:R-:W-:Y:S01]  /*02d0*/  LEA.HI R21, R21, R24.reuse, RZ, 0x1b ;  /* 0x0000001815157211 */ /* 0x080fe200078fd8ff */
[----:B----4-:R-:W-:Y:S01]  /*02e0*/  UPRMT UR4, UR5, 0x654, UR4 ;  /* 0x0000065405047896 */ /* 0x010fe20008000004 */
[----:B------:R-:W-:-:S02]  /*02f0*/  LEA.HI R16, R25, R24, RZ, 0x1b ;  /* 0x0000001819107211 */ /* 0x000fc400078fd8ff */
[-C--:B------:R-:W-:Y:S02]  /*0300*/  LEA.HI R20, R27, R24.reuse, RZ, 0x1b ;  /* 0x000000181b147211 */ /* 0x080fe400078fd8ff */
[----:B-1----:R-:W-:Y:S02]  /*0310*/  LEA.HI R18, R29, R24, RZ, 0x1b ;  /* 0x000000181d127211 */ /* 0x002fe400078fd8ff */
[----:B------:R-:W-:Y:S02]  /*0320*/  LEA R19, R16, UR4, 0x2 ;  /* 0x0000000410137c11 */ /* 0x000fe4000f8e10ff */
[----:B------:R-:W-:Y:S02]  /*0330*/  LEA R20, R20, UR4, 0x2 ;  /* 0x0000000414147c11 */ /* 0x000fe4000f8e10ff */
[----:B------:R-:W-:Y:S02]  /*0340*/  LOP3.LUT R17, R17, 0x1c, R2, 0xf8, !PT ;  /* 0x0000001c11117812 */ /* 0x000fe400078ef802 */
[C---:B--2---:R-:W-:Y:S01]  /*0350*/  FSETP.GEU.AND P5, PT, R12.reuse, -R8, PT ;  /* 0x800000080c00720b */ /* 0x044fe20003fae000 */
[C---:B------:R-:W-:Y:S01]  /*0360*/  FADD R8, R12.reuse, R8 ;  /* 0x000000080c087221 */ /* 0x040fe20000000000 */
[C---:B------:R-:W-:Y:S01]  /*0370*/  FSETP.GEU.AND P6, PT, R15.reuse, -R11, PT ;  /* 0x8000000b0f00720b */ /* 0x040fe20003fce000 */
[----:B------:R-:W-:Y:S01]  /*0380*/  FADD R11, R15, R11 ;  /* 0x0000000b0f0b7221 */ /* 0x000fe20000000000 */
[C---:B---3--:R-:W-:Y:S01]  /*0390*/  FSETP.GEU.AND P0, PT, R12.reuse, -R4, PT ;  /* 0x800000040c00720b */ /* 0x048fe20003f0e000 */
[----:B------:R-:W-:Y:S01]  /*03a0*/  FADD R4, R12, R4 ;  /* 0x000000040c047221 */ /* 0x000fe20000000000 */
[C---:B------:R-:W-:Y:S01]  /*03b0*/  FSETP.GEU.AND P3, PT, R14.reuse, -R6, PT ;  /* 0x800000060e00720b */ /* 0x040fe20003f6e000 */
[C---:B------:R-:W-:Y:S01]  /*03c0*/  FADD R6, R14.reuse, R6 ;  /* 0x000000060e067221 */ /* 0x040fe20000000000 */
[C---:B------:R-:W-:Y:S01]  /*03d0*/  FSETP.GEU.AND P1, PT, R13.reuse, -R5, PT ;  /* 0x800000050d00720b */ /* 0x040fe20003f2e000 */
[C---:B------:R-:W-:Y:S01]  /*03e0*/  FADD R5, R13.reuse, R5 ;  /* 0x000000050d057221 */ /* 0x040fe20000000000 */
[C---:B------:R-:W-:Y:S01]  /*03f0*/  FSETP.GEU.AND P2, PT, R13.reuse, -R9, PT ;  /* 0x800000090d00720b */ /* 0x040fe20003f4e000 */
[----:B------:R-:W-:Y:S01]  /*0400*/  FADD R9, R13, R9 ;  /* 0x000000090d097221 */ /* 0x000fe20000000000 */
[C---:B------:R-:W-:Y:S01]  /*0410*/  FSETP.GEU.AND P4, PT, R14.reuse, -R10, PT ;  /* 0x8000000a0e00720b */ /* 0x040fe20003f8e000 */
[----:B------:R-:W-:Y:S01]  /*0420*/  FADD R14, R14, R10 ;  /* 0x0000000a0e0e7221 */ /* 0x000fe20000000000 */
[----:B------:R-:W-:-:S02]  /*0430*/  SHF.R.U32.HI R12, RZ, 0x5, R2 ;  /* 0x00000005ff0c7819 */ /* 0x000fc40000011602 */
[----:B------:R-:W-:Y:S02]  /*0440*/  LEA R10, R21, UR4, 0x2 ;  /* 0x00000004150a7c11 */ /* 0x000fe4000f8e10ff */
[----:B------:R-:W-:Y:S02]  /*0450*/  FSEL R13, R8, RZ, P5 ;  /* 0x000000ff080d7208 */ /* 0x000fe40002800000 */
[----:B------:R-:W-:Y:S02]  /*0460*/  FSEL R8, R11, RZ, P6 ;  /* 0x000000ff0b087208 */ /* 0x000fe40003000000 */
[----:B------:R-:W-:Y:S02]  /*0470*/  LOP3.LUT R11, R2, 0x1fc, RZ, 0xc0, !PT ;  /* 0x000001fc020b7812 */ /* 0x000fe400078ec0ff */
[----:B------:R-:W-:Y:S01]  /*0480*/  SGXT.U32 R12, R12, 0x4 ;  /* 0x000000040c0c781a */ /* 0x000fe20000000000 */
[----:B------:R1:W-:Y:S01]  /*0490*/  STS [R10], R13 ;  /* 0x0000000d0a007388 */ /* 0x0003e20000000800 */
[C---:B------:R-:W-:Y:S01]  /*04a0*/  FSETP.GEU.AND P5, PT, R15.reuse, -R7, PT ;  /* 0x800000070f00720b */ /* 0x040fe20003fae000 */
[----:B------:R-:W-:Y:S01]  /*04b0*/  FADD R7, R15, R7 ;  /* 0x000000070f077221 */ /* 0x000fe20000000000 */
[----:B------:R-:W-:-:S02]  /*04c0*/  FSEL R9, R9, RZ, P2 ;  /* 0x000000ff09097208 */ /* 0x000fc40001000000 */
[----:B------:R-:W-:Y:S02]  /*04d0*/  FSEL R14, R14, RZ, P4 ;  /* 0x000000ff0e0e7208 */ /* 0x000fe40002000000 */
[----:B------:R-:W-:Y:S02]  /*04e0*/  LEA R21, R18, UR4, 0x2 ;  /* 0x0000000412157c11 */ /* 0x000fe4000f8e10ff */
[----:B-1----:R-:W-:Y:S01]  /*04f0*/  FSEL R13, R4, RZ, P0 ;  /* 0x000000ff040d7208 */ /* 0x002fe20000000000 */
[----:B------:R-:W-:Y:S01]  /*0500*/  IMAD.IADD R4, R11, 0x1, R12 ;  /* 0x000000010b047824 */ /* 0x000fe200078e020c */
[----:B------:R-:W-:Y:S01]  /*0510*/  FSEL R12, R5, RZ, P1 ;  /* 0x000000ff050c7208 */ /* 0x000fe20000800000 */
[----:B------:R-:W-:Y:S01]  /*0520*/  STS [R19+0x80], R9 ;  /* 0x0000800913007388 */ /* 0x000fe20000000800 */
[----:B------:R-:W-:Y:S02]  /*0530*/  FSEL R15, R6, RZ, P3 ;  /* 0x000000ff060f7208 */ /* 0x000fe40001800000 */
[----:B------:R-:W-:Y:S01]  /*0540*/  FSEL R16, R7, RZ, P5 ;  /* 0x000000ff07107208 */ /* 0x000fe20002800000 */
[----:B------:R-:W-:Y:S04]  /*0550*/  STS [R20+0x100], R14 ;  /* 0x0001000e14007388 */ /* 0x000fe80000000800 */
[----:B------:R1:W-:Y:S04]  /*0560*/  STS [R21+0x180], R8 ;  /* 0x0001800815007388 */ /* 0x0003e80000000800 */
[----:B------:R2:W-:Y:S04]  /*0570*/  STS [R10+0x40], R13 ;  /* 0x0000400d0a007388 */ /* 0x0005e80000000800 */
[----:B------:R-:W-:Y:S01]  /*0580*/  STS [R19+0xc0], R12 ;  /* 0x0000c00c13007388 */ /* 0x000fe20000000800 */
[----:B------:R-:W-:Y:S01]  /*0590*/  LEA R18, R4, UR4, 0x2 ;  /* 0x0000000404127c11 */ /* 0x000fe2000f8e10ff */
[----:B-1----:R-:W1:Y:S02]  /*05a0*/  LDC.64 R8, c[0x0][0x220] ;  /* 0x00008800ff087b82 */ /* 0x002e640000000a00 */
[----:B------:R-:W-:Y:S04]  /*05b0*/  STS [R20+0x140], R15 ;  /* 0x0001400f14007388 */ /* 0x000fe80000000800 */
[----:B------:R-:W-:Y:S02]  /*05c0*/  STS [R21+0x1c0], R16 ;  /* 0x0001c01015007388 */ /* 0x000fe40000000800 */
[----:B------:R-:W-:Y:S06]  /*05d0*/  BAR.SYNC.DEFER_BLOCKING 0x0 ;  /* 0x0000000000007b1d */ /* 0x000fec0000010000 */
[----:B------:R-:W-:Y:S04]  /*05e0*/  LDS R4, [R18] ;  /* 0x0000000012047984 */ /* 0x000fe80000000800 */
[----:B------:R-:W-:Y:S04]  /*05f0*/  LDS R5, [R18+0x4] ;  /* 0x0000040012057984 */ /* 0x000fe80000000800 */
[----:B------:R-:W-:Y:S04]  /*0600*/  LDS R6, [R18+0x8] ;  /* 0x0000080012067984 */ /* 0x000fe80000000800 */
[----:B------:R-:W3:Y:S01]  /*0610*/  LDS R7, [R18+0xc] ;  /* 0x00000c0012077984 */ /* 0x000ee20000000800 */
[----:B------:R-:W-:-:S02]  /*0620*/  LOP3.LUT R2, R3, R0, RZ, 0xfc, !PT ;  /* 0x0000000003027212 */ /* 0x000fc400078efcff */
[----:B------:R-:W-:Y:S02]  /*0630*/  ISETP.GE.AND P0, PT, R17, 0x40, PT ;  /* 0x000000401100780c */ /* 0x000fe40003f06270 */
[----:B--2---:R-:W-:Y:S01]  /*0640*/  LOP3.LUT R10, R11, 0x200, RZ, 0xfc, !PT ;  /* 0x000002000b0a7812 */ /* 0x004fe200078efcff */
[----:B------:R-:W-:-:S03]  /*0650*/  IMAD R13, R2, 0x40, R17 ;  /* 0x00000040020d7824 */ /* 0x000fc600078e0211 */
[----:B------:R-:W-:Y:S01]  /*0660*/  LEA.HI R2, R10, R11, RZ, 0x1b ;  /* 0x0000000b0a027211 */ /* 0x000fe200078fd8ff */
[----:B-1----:R-:W-:-:S03]  /*0670*/  IMAD.WIDE R10, R13, 0x4, R8 ;  /* 0x000000040d0a7825 */ /* 0x002fc600078e0208 */
[----:B------:R-:W-:-:S03]  /*0680*/  LEA R2, R2, UR4, 0x2 ;  /* 0x0000000402027c11 */ /* 0x000fc6000f8e10ff */
[----:B---3--:R1:W-:Y:S01]  /*0690*/  @!P0 STG.E.128 desc[UR6][R10.64], R4 ;  /* 0x000000040a008986 */ /* 0x0083e2000c101d06 */
[----:B------:R-:W-:Y:S05]  /*06a0*/  @P0 EXIT ;  /* 0x000000000000094d */ /* 0x000fea0003800000 */
[----:B-1----:R-:W-:Y:S01]  /*06b0*/  LDS R4, [R2+0x800] ;  /* 0x0008000002047984 */ /* 0x002fe20000000800 */
[----:B------:R-:W-:-:S03]  /*06c0*/  LOP3.LUT R0, R3, 0x10, R0, 0xfe, !PT ;  /* 0x0000001003007812 */ /* 0x000fc600078efe00 */
[----:B------:R-:W-:Y:S02]  /*06d0*/  LDS R5, [R2+0x804] ;  /* 0x0008040002057984 */ /* 0x000fe40000000800 */
[----:B------:R-:W-:Y:S02]  /*06e0*/  IMAD R17, R0, 0x40, R17 ;  /* 0x0000004000117824 */ /* 0x000fe400078e0211 */
[----:B------:R-:W-:Y:S02]  /*06f0*/  LDS R6, [R2+0x808] ;  /* 0x0008080002067984 */ /* 0x000fe40000000800 */
[----:B------:R-:W-:Y:S02]  /*0700*/  IMAD.WIDE R8, R17, 0x4, R8 ;  /* 0x0000000411087825 */ /* 0x000fe400078e0208 */
[----:B------:R-:W0:Y:S04]  /*0710*/  LDS R7, [R2+0x80c] ;  /* 0x00080c0002077984 */ /* 0x000e280000000800 */
[----:B0-----:R-:W-:Y:S01]  /*0720*/  STG.E.128 desc[UR6][R8.64], R4 ;  /* 0x0000000408007986 */ /* 0x001fe2000c101d06 */
[----:B------:R-:W-:Y:S05]  /*0730*/  EXIT ;  /* 0x000000000000794d */ /* 0x000fea0003800000 */
.L_x_0:
[----:B------:R-:W-:-:S00]  /*0740*/  BRA `(.L_x_0) ;  /* 0xfffffffc00fc7947 */ /* 0x000fc0000383ffff */
[----:B------:R-:W-:-:S00]  /*0750*/  NOP ;  /* 0x0000000000007918 */ /* 0x000fc00000000000 */
        /* <DEDUP_REMOVED lines=10> */
.L_x_1:


//--------------------- .nv.shared.triton_poi_fused_convolution_relu_16 --------------------------
	.section	.nv.shared.triton_poi_fused_convolution_relu_16,"aw",@nobits
	.sectionflags	@""
	.align	16
	.zero		1024


//--------------------- .nv.constant0.triton_poi_fused_convolution_relu_16 --------------------------
	.section	.nv.constant0.triton_poi_fused_convolution_relu_16,"a",@progbits
	.sectionflags	@""
	.align	4
.nv.constant0.triton_poi_fused_convolution_relu_16:
	.zero		560
